//
// Generated by NVIDIA NVVM Compiler
//
// Compiler Build ID: CL-36424714
// Cuda compilation tools, release 13.0, V13.0.88
// Based on NVVM 20.0.0
//

.version 9.0
.target sm_100
.address_size 64

	// .globl	_Z9MatMulIntPiiS_ii

.visible .entry _Z9MatMulIntPiiS_ii(
	.param .u64 .ptr .align 1 _Z9MatMulIntPiiS_ii_param_0,
	.param .u32 _Z9MatMulIntPiiS_ii_param_1,
	.param .u64 .ptr .align 1 _Z9MatMulIntPiiS_ii_param_2,
	.param .u32 _Z9MatMulIntPiiS_ii_param_3,
	.param .u32 _Z9MatMulIntPiiS_ii_param_4
)
{
	.reg .pred 	%p<4>;
	.reg .b32 	%r<17>;
	.reg .b64 	%rd<8>;

	ld.param.u64 	%rd1, [_Z9MatMulIntPiiS_ii_param_0];
	ld.param.u32 	%r2, [_Z9MatMulIntPiiS_ii_param_1];
	ld.param.u64 	%rd2, [_Z9MatMulIntPiiS_ii_param_2];
	ld.param.u32 	%r3, [_Z9MatMulIntPiiS_ii_param_3];
	ld.param.u32 	%r4, [_Z9MatMulIntPiiS_ii_param_4];
	mov.u32 	%r6, %ctaid.x;
	mov.u32 	%r7, %ntid.x;
	mov.u32 	%r8, %tid.x;
	mad.lo.s32 	%r9, %r6, %r7, %r8;
	mov.u32 	%r10, %ctaid.y;
	mov.u32 	%r11, %ntid.y;
	mov.u32 	%r12, %tid.y;
	mad.lo.s32 	%r13, %r10, %r11, %r12;
	mad.lo.s32 	%r1, %r4, %r13, %r9;
	setp.ge.s32 	%p1, %r9, %r3;
	setp.ge.s32 	%p2, %r13, %r4;
	or.pred  	%p3, %p1, %p2;
	@%p3 bra 	$L__BB0_2;
	cvta.to.global.u64 	%rd3, %rd1;
	cvta.to.global.u64 	%rd4, %rd2;
	mul.wide.s32 	%rd5, %r1, 4;
	add.s64 	%rd6, %rd3, %rd5;
	ld.global.u32 	%r15, [%rd6];
	mul.lo.s32 	%r16, %r15, %r2;
	add.s64 	%rd7, %rd4, %rd5;
	st.global.u32 	[%rd7], %r16;
$L__BB0_2:
	ret;

}


// ===== COMPILED SASS (sm_100) =====

	.target	sm_100

	.elftype	@"ET_EXEC"


//--------------------- .note.nv.tkinfo           --------------------------
	.section	.note.nv.tkinfo,"",@"SHT_NOTE"
	.sectionflags	@"SHF_NOTE_NV_TKINFO"
	.tkinfo
        /*0018*/ 	.word	0x00000002
        /*0030*/ 	.string	""
        /*0030*/ 	.string	"ptxas"
        /*0030*/ 	.string	"Cuda compilation tools, release 13.0, V13.0.88"
        /*0030*/ 	.string	"Build cuda_13.0.r13.0/compiler.36424714_0"
        /*0030*/ 	.string	"-arch sm_100 -m 64 "



//--------------------- .note.nv.cuinfo           --------------------------
	.section	.note.nv.cuinfo,"",@"SHT_NOTE"
	.sectionflags	@"SHF_NOTE_NV_CUINFO"
        /*0018*/ 	.short	0x0002
        /*001a*/ 	.short	0x0064
        /*001c*/ 	.short	0x0082
	.zero		2


//--------------------- .nv.info                  --------------------------
	.section	.nv.info,"",@"SHT_CUDA_INFO"
	.align	4


	//----- nvinfo : EIATTR_REGCOUNT
	.align		4
        /*0000*/ 	.byte	0x04, 0x2f
        /*0002*/ 	.short	(.L_1 - .L_0)
	.align		4
.L_0:
        /*0004*/ 	.word	index@(_Z9MatMulIntPiiS_ii)
        /*0008*/ 	.word	0x0000000a


	//----- nvinfo : EIATTR_FRAME_SIZE
	.align		4
.L_1:
        /*000c*/ 	.byte	0x04, 0x11
        /*000e*/ 	.short	(.L_3 - .L_2)
	.align		4
.L_2:
        /*0010*/ 	.word	index@(_Z9MatMulIntPiiS_ii)
        /*0014*/ 	.word	0x00000000


	//----- nvinfo : EIATTR_MIN_STACK_SIZE
	.align		4
.L_3:
        /*0018*/ 	.byte	0x04, 0x12
        /*001a*/ 	.short	(.L_5 - .L_4)
	.align		4
.L_4:
        /*001c*/ 	.word	index@(_Z9MatMulIntPiiS_ii)
        /*0020*/ 	.word	0x00000000
.L_5:


//--------------------- .nv.compat                --------------------------
	.section	.nv.compat,"",@"SHT_CUDA_COMPAT_INFO"
	.align	4
        /*0000*/ 	.byte	0x02, 0x09, 0x00, 0x00, 0x02, 0x02, 0x01, 0x00, 0x02, 0x05, 0x05, 0x00, 0x03, 0x07, 0x01, 0x01
        /*0010*/ 	.byte	0x02, 0x03, 0x00, 0x00, 0x02, 0x06, 0x01, 0x00, 0x04, 0x0b, 0x08, 0x00, 0x09, 0x00, 0x00, 0x00
        /*0020*/ 	.byte	0x00, 0x00, 0x00, 0x00


//--------------------- .nv.info._Z9MatMulIntPiiS_ii --------------------------
	.section	.nv.info._Z9MatMulIntPiiS_ii,"",@"SHT_CUDA_INFO"
	.sectionflags	@""
	.align	4


	//----- nvinfo : EIATTR_CUDA_API_VERSION
	.align		4
        /*0000*/ 	.byte	0x04, 0x37
        /*0002*/ 	.short	(.L_7 - .L_6)
.L_6:
        /*0004*/ 	.word	0x00000082


	//----- nvinfo : EIATTR_KPARAM_INFO
	.align		4
.L_7:
        /*0008*/ 	.byte	0x04, 0x17
        /*000a*/ 	.short	(.L_9 - .L_8)
.L_8:
        /*000c*/ 	.word	0x00000000
        /*0010*/ 	.short	0x0004
        /*0012*/ 	.short	0x001c
        /*0014*/ 	.byte	0x00, 0xf0, 0x11, 0x00


	//----- nvinfo : EIATTR_KPARAM_INFO
	.align		4
.L_9:
        /*0018*/ 	.byte	0x04, 0x17
        /*001a*/ 	.short	(.L_11 - .L_10)
.L_10:
        /*001c*/ 	.word	0x00000000
        /*0020*/ 	.short	0x0003
        /*0022*/ 	.short	0x0018
        /*0024*/ 	.byte	0x00, 0xf0, 0x11, 0x00


	//----- nvinfo : EIATTR_KPARAM_INFO
	.align		4
.L_11:
        /*0028*/ 	.byte	0x04, 0x17
        /*002a*/ 	.short	(.L_13 - .L_12)
.L_12:
        /*002c*/ 	.word	0x00000000
        /*0030*/ 	.short	0x0002
        /*0032*/ 	.short	0x0010
        /*0034*/ 	.byte	0x00, 0xf5, 0x21, 0x00


	//----- nvinfo : EIATTR_KPARAM_INFO
	.align		4
.L_13:
        /*0038*/ 	.byte	0x04, 0x17
        /*003a*/ 	.short	(.L_15 - .L_14)
.L_14:
        /*003c*/ 	.word	0x00000000
        /*0040*/ 	.short	0x0001
        /*0042*/ 	.short	0x0008
        /*0044*/ 	.byte	0x00, 0xf0, 0x11, 0x00


	//----- nvinfo : EIATTR_KPARAM_INFO
	.align		4
.L_15:
        /*0048*/ 	.byte	0x04, 0x17
        /*004a*/ 	.short	(.L_17 - .L_16)
.L_16:
        /*004c*/ 	.word	0x00000000
        /*0050*/ 	.short	0x0000
        /*0052*/ 	.short	0x0000
        /*0054*/ 	.byte	0x00, 0xf5, 0x21, 0x00


	//----- nvinfo : EIATTR_SPARSE_MMA_MASK
	.align		4
.L_17:
        /*0058*/ 	.byte	0x03, 0x50
        /*005a*/ 	.short	0x0000


	//----- nvinfo : EIATTR_MAXREG_COUNT
	.align		4
        /*005c*/ 	.byte	0x03, 0x1b
        /*005e*/ 	.short	0x00ff


	//----- nvinfo : EIATTR_MERCURY_ISA_VERSION
	.align		4
        /*0060*/ 	.byte	0x03, 0x5f
        /*0062*/ 	.short	0x0101


	//----- nvinfo : EIATTR_VRC_CTA_INIT_COUNT
	.align		4
        /*0064*/ 	.byte	0x02, 0x4a
	.zero		1
	.zero		1


	//----- nvinfo : EIATTR_EXIT_INSTR_OFFSETS
	.align		4
        /*0068*/ 	.byte	0x04, 0x1c
        /*006a*/ 	.short	(.L_19 - .L_18)


	//   ....[0]....
.L_18:
        /*006c*/ 	.word	0x000000d0


	//   ....[1]....
        /*0070*/ 	.word	0x00000170


	//----- nvinfo : EIATTR_CBANK_PARAM_SIZE
	.align		4
.L_19:
        /*0074*/ 	.byte	0x03, 0x19
        /*0076*/ 	.short	0x0020


	//----- nvinfo : EIATTR_PARAM_CBANK
	.align		4
        /*0078*/ 	.byte	0x04, 0x0a
        /*007a*/ 	.short	(.L_21 - .L_20)
	.align		4
.L_20:
        /*007c*/ 	.word	index@(.nv.constant0._Z9MatMulIntPiiS_ii)
        /*0080*/ 	.short	0x0380
        /*0082*/ 	.short	0x0020


	//----- nvinfo : EIATTR_SW_WAR
	.align		4
.L_21:
        /*0084*/ 	.byte	0x04, 0x36
        /*0086*/ 	.short	(.L_23 - .L_22)
.L_22:
        /*0088*/ 	.word	0x00000008
.L_23:


//--------------------- .nv.callgraph             --------------------------
	.section	.nv.callgraph,"",@"SHT_CUDA_CALLGRAPH"
	.align	4
	.sectionentsize	8
	.align		4
        /*0000*/ 	.word	0x00000000
	.align		4
        /*0004*/ 	.word	0xffffffff
	.align		4
        /*0008*/ 	.word	0x00000000
	.align		4
        /*000c*/ 	.word	0xfffffffe
	.align		4
        /*0010*/ 	.word	0x00000000
	.align		4
        /*0014*/ 	.word	0xfffffffd
	.align		4
        /*0018*/ 	.word	0x00000000
	.align		4
        /*001c*/ 	.word	0xfffffffc


//--------------------- .text._Z9MatMulIntPiiS_ii --------------------------
	.section	.text._Z9MatMulIntPiiS_ii,"ax",@progbits
	.align	128
        .global         _Z9MatMulIntPiiS_ii
        .type           _Z9MatMulIntPiiS_ii,@function
        .size           _Z9MatMulIntPiiS_ii,(.L_x_1 - _Z9MatMulIntPiiS_ii)
        .other          _Z9MatMulIntPiiS_ii,@"STO_CUDA_ENTRY STV_DEFAULT"
_Z9MatMulIntPiiS_ii:
.text._Z9MatMulIntPiiS_ii:
[----:B------:R-:W-:Y:S01]  /*0000*/  LDC R1, c[0x0][0x37c] ;  /* 0x0000df00ff017b82 */ /* 0x000fe20000000800 */
[----:B------:R-:W0:Y:S07]  /*0010*/  S2R R2, SR_TID.Y ;  /* 0x0000000000027919 */ /* 0x000e2e0000002200 */
[----:B------:R-:W1:Y:S01]  /*0020*/  LDC R0, c[0x0][0x360] ;  /* 0x0000d800ff007b82 */ /* 0x000e620000000800 */
[----:B------:R-:W2:Y:S01]  /*0030*/  LDCU.64 UR6, c[0x0][0x398] ;  /* 0x00007300ff0677ac */ /* 0x000ea20008000a00 */
[----:B------:R-:W1:Y:S06]  /*0040*/  S2R R5, SR_TID.X ;  /* 0x0000000000057919 */ /* 0x000e6c0000002100 */
[----:B------:R-:W0:Y:S08]  /*0050*/  S2UR UR5, SR_CTAID.Y ;  /* 0x00000000000579c3 */ /* 0x000e300000002600 */
[----:B------:R-:W0:Y:S08]  /*0060*/  LDC R3, c[0x0][0x364] ;  /* 0x0000d900ff037b82 */ /* 0x000e300000000800 */
[----:B------:R-:W1:Y:S01]  /*0070*/  S2UR UR4, SR_CTAID.X ;  /* 0x00000000000479c3 */ /* 0x000e620000002500 */
[----:B0-----:R-:W-:-:S05]  /*0080*/  IMAD R3, R3, UR5, R2 ;  /* 0x0000000503037c24 */ /* 0x001fca000f8e0202 */
[----:B--2---:R-:W-:Y:S01]  /*0090*/  ISETP.GE.AND P0, PT, R3, UR7, PT ;  /* 0x0000000703007c0c */ /* 0x004fe2000bf06270 */
[----:B-1----:R-:W-:-:S04]  /*00a0*/  IMAD R0, R0, UR4, R5 ;  /* 0x0000000400007c24 */ /* 0x002fc8000f8e0205 */
[----:B------:R-:W-:Y:S01]  /*00b0*/  IMAD R7, R3, UR7, R0 ;  /* 0x0000000703077c24 */ /* 0x000fe2000f8e0200 */
[----:B------:R-:W-:-:S13]  /*00c0*/  ISETP.GE.OR P0, PT, R0, UR6, P0 ;  /* 0x0000000600007c0c */ /* 0x000fda0008706670 */
[----:B------:R-:W-:Y:S05]  /*00d0*/  @P0 EXIT ;  /* 0x000000000000094d */ /* 0x000fea0003800000 */
[----:B------:R-:W0:Y:S01]  /*00e0*/  LDC.64 R2, c[0x0][0x380] ;  /* 0x0000e000ff027b82 */ /* 0x000e220000000a00 */
[----:B------:R-:W1:Y:S01]  /*00f0*/  LDCU.64 UR4, c[0x0][0x358] ;  /* 0x00006b00ff0477ac */ /* 0x000e620008000a00 */
[----:B------:R-:W2:Y:S06]  /*0100*/  LDCU UR6, c[0x0][0x388] ;  /* 0x00007100ff0677ac */ /* 0x000eac0008000800 */
[----:B------:R-:W3:Y:S01]  /*0110*/  LDC.64 R4, c[0x0][0x390] ;  /* 0x0000e400ff047b82 */ /* 0x000ee20000000a00 */
[----:B0-----:R-:W-:-:S06]  /*0120*/  IMAD.WIDE R2, R7, 0x4, R2 ;  /* 0x0000000407027825 */ /* 0x001fcc00078e0202 */
[----:B-1----:R-:W2:Y:S01]  /*0130*/  LDG.E R2, desc[UR4][R2.64] ;  /* 0x0000000402027981 */ /* 0x002ea2000c1e1900 */
[----:B---3--:R-:W-:-:S04]  /*0140*/  IMAD.WIDE R4, R7, 0x4, R4 ;  /* 0x0000000407047825 */ /* 0x008fc800078e0204 */
[----:B--2---:R-:W-:-:S05]  /*0150*/  IMAD R7, R2, UR6, RZ ;  /* 0x0000000602077c24 */ /* 0x004fca000f8e02ff */
[----:B------:R-:W-:Y:S01]  /*0160*/  STG.E desc[UR4][R4.64], R7 ;  /* 0x0000000704007986 */ /* 0x000fe2000c101904 */
[----:B------:R-:W-:Y:S05]  /*0170*/  EXIT ;  /* 0x000000000000794d */ /* 0x000fea0003800000 */
.L_x_0:
[----:B------:R-:W-:-:S00]  /*0180*/  BRA `(.L_x_0) ;  /* 0xfffffffc00fc7947 */ /* 0x000fc0000383ffff */
[----:B------:R-:W-:-:S00]  /*0190*/  NOP ;  /* 0x0000000000007918 */ /* 0x000fc00000000000 */
        /* <DEDUP_REMOVED lines=14> */
.L_x_1:


//--------------------- .nv.shared.reserved.0     --------------------------
	.section	.nv.shared.reserved.0,"aw",@nobits
	.weak		__nv_reservedSMEM_offset_0_alias
	.size		__nv_reservedSMEM_offset_0_alias, 0, 64
	.other		__nv_reservedSMEM_offset_0_alias,@"STO_CUDA_RESERVED_SHARED STV_DEFAULT"
__nv_reservedSMEM_offset_0_alias:
	.zero		0
	.zero		64


//--------------------- .nv.constant0._Z9MatMulIntPiiS_ii --------------------------
	.section	.nv.constant0._Z9MatMulIntPiiS_ii,"a",@progbits
	.sectionflags	@""
	.align	4
.nv.constant0._Z9MatMulIntPiiS_ii:
	.zero		928


//--------------------- SYMBOLS --------------------------

	.type		.nv.reservedSmem.offset0,@object
	.size		.nv.reservedSmem.offset0,0x4
